//
// Generated by NVIDIA NVVM Compiler
//
// Compiler Build ID: CL-36424714
// Cuda compilation tools, release 13.0, V13.0.88
// Based on NVVM 20.0.0
//

.version 9.0
.target sm_100
.address_size 64

	// .globl	_Z13poissonKernelPdS_iii

.visible .entry _Z13poissonKernelPdS_iii(
	.param .u64 .ptr .align 1 _Z13poissonKernelPdS_iii_param_0,
	.param .u64 .ptr .align 1 _Z13poissonKernelPdS_iii_param_1,
	.param .u32 _Z13poissonKernelPdS_iii_param_2,
	.param .u32 _Z13poissonKernelPdS_iii_param_3,
	.param .u32 _Z13poissonKernelPdS_iii_param_4
)
{
	.reg .pred 	%p<6>;
	.reg .b32 	%r<35>;
	.reg .b64 	%rd<17>;
	.reg .b64 	%fd<34>;

	ld.param.u64 	%rd2, [_Z13poissonKernelPdS_iii_param_1];
	ld.param.u32 	%r4, [_Z13poissonKernelPdS_iii_param_2];
	ld.param.u32 	%r7, [_Z13poissonKernelPdS_iii_param_3];
	ld.param.u32 	%r6, [_Z13poissonKernelPdS_iii_param_4];
	mov.u32 	%r8, %ctaid.x;
	mov.u32 	%r9, %ntid.x;
	mov.u32 	%r10, %tid.x;
	mad.lo.s32 	%r1, %r8, %r9, %r10;
	mov.u32 	%r11, %ctaid.y;
	mov.u32 	%r12, %ntid.y;
	mov.u32 	%r13, %tid.y;
	mad.lo.s32 	%r14, %r11, %r12, %r13;
	mov.u32 	%r15, %ctaid.z;
	mov.u32 	%r16, %ntid.z;
	mov.u32 	%r17, %tid.z;
	mad.lo.s32 	%r3, %r15, %r16, %r17;
	setp.ge.s32 	%p1, %r1, %r4;
	setp.ge.s32 	%p2, %r14, %r7;
	or.pred  	%p3, %p1, %p2;
	setp.ge.s32 	%p4, %r3, %r6;
	or.pred  	%p5, %p3, %p4;
	@%p5 bra 	$L__BB0_2;
	ld.param.u64 	%rd16, [_Z13poissonKernelPdS_iii_param_0];
	cvta.to.global.u64 	%rd3, %rd16;
	cvta.to.global.u64 	%rd4, %rd2;
	add.s32 	%r18, %r4, -1;
	cvt.rn.f64.s32 	%fd1, %r18;
	rcp.rn.f64 	%fd2, %fd1;
	add.s32 	%r19, %r7, -1;
	cvt.rn.f64.u32 	%fd3, %r19;
	rcp.rn.f64 	%fd4, %fd3;
	add.s32 	%r20, %r6, -1;
	cvt.rn.f64.u32 	%fd5, %r20;
	rcp.rn.f64 	%fd6, %fd5;
	mul.lo.s32 	%r21, %r7, %r1;
	add.s32 	%r22, %r21, %r7;
	mul.lo.s32 	%r23, %r6, %r14;
	add.s32 	%r24, %r23, %r3;
	mad.lo.s32 	%r25, %r22, %r6, %r24;
	mul.wide.s32 	%rd5, %r25, 8;
	add.s64 	%rd6, %rd3, %rd5;
	ld.global.f64 	%fd7, [%rd6];
	mul.lo.s32 	%r26, %r21, %r6;
	add.s32 	%r27, %r24, %r26;
	mul.wide.s32 	%rd7, %r27, 8;
	add.s64 	%rd8, %rd3, %rd7;
	ld.global.f64 	%fd8, [%rd8];
	add.f64 	%fd9, %fd8, %fd8;
	sub.f64 	%fd10, %fd7, %fd9;
	sub.s32 	%r28, %r21, %r7;
	mad.lo.s32 	%r29, %r28, %r6, %r24;
	mul.wide.s32 	%rd9, %r29, 8;
	add.s64 	%rd10, %rd3, %rd9;
	ld.global.f64 	%fd11, [%rd10];
	add.f64 	%fd12, %fd11, %fd10;
	mul.f64 	%fd13, %fd2, %fd2;
	div.rn.f64 	%fd14, %fd12, %fd13;
	add.f64 	%fd15, %fd14, 0d0000000000000000;
	add.s32 	%r30, %r23, %r6;
	mul.wide.s32 	%rd11, %r6, 8;
	add.s64 	%rd12, %rd8, %rd11;
	ld.global.f64 	%fd16, [%rd12];
	sub.f64 	%fd17, %fd16, %fd9;
	shl.b32 	%r31, %r6, 1;
	sub.s32 	%r32, %r30, %r31;
	add.s32 	%r33, %r32, %r3;
	add.s32 	%r34, %r33, %r26;
	mul.wide.s32 	%rd13, %r34, 8;
	add.s64 	%rd14, %rd3, %rd13;
	ld.global.f64 	%fd18, [%rd14];
	add.f64 	%fd19, %fd18, %fd17;
	mul.f64 	%fd20, %fd4, %fd4;
	div.rn.f64 	%fd21, %fd19, %fd20;
	add.f64 	%fd22, %fd15, %fd21;
	ld.global.f64 	%fd23, [%rd8+8];
	sub.f64 	%fd24, %fd23, %fd9;
	ld.global.f64 	%fd25, [%rd8+-8];
	add.f64 	%fd26, %fd25, %fd24;
	mul.f64 	%fd27, %fd6, %fd6;
	div.rn.f64 	%fd28, %fd26, %fd27;
	add.f64 	%fd29, %fd22, %fd28;
	mul.f64 	%fd30, %fd29, 0dBFE0000000000000;
	add.s64 	%rd15, %rd4, %rd7;
	ld.global.f64 	%fd31, [%rd15];
	div.rn.f64 	%fd32, %fd30, %fd31;
	add.f64 	%fd33, %fd8, %fd32;
	st.global.f64 	[%rd8], %fd33;
$L__BB0_2:
	ret;

}


// ===== COMPILED SASS (sm_100) =====

	.target	sm_100

	.elftype	@"ET_EXEC"


//--------------------- .note.nv.tkinfo           --------------------------
	.section	.note.nv.tkinfo,"",@"SHT_NOTE"
	.sectionflags	@"SHF_NOTE_NV_TKINFO"
	.tkinfo
        /*0018*/ 	.word	0x00000002
        /*0030*/ 	.string	""
        /*0030*/ 	.string	"ptxas"
        /*0030*/ 	.string	"Cuda compilation tools, release 13.0, V13.0.88"
        /*0030*/ 	.string	"Build cuda_13.0.r13.0/compiler.36424714_0"
        /*0030*/ 	.string	"-arch sm_100 -m 64 "



//--------------------- .note.nv.cuinfo           --------------------------
	.section	.note.nv.cuinfo,"",@"SHT_NOTE"
	.sectionflags	@"SHF_NOTE_NV_CUINFO"
        /*0018*/ 	.short	0x0002
        /*001a*/ 	.short	0x0064
        /*001c*/ 	.short	0x0082
	.zero		2


//--------------------- .nv.info                  --------------------------
	.section	.nv.info,"",@"SHT_CUDA_INFO"
	.align	4


	//----- nvinfo : EIATTR_REGCOUNT
	.align		4
        /*0000*/ 	.byte	0x04, 0x2f
        /*0002*/ 	.short	(.L_1 - .L_0)
	.align		4
.L_0:
        /*0004*/ 	.word	index@(_Z13poissonKernelPdS_iii)
        /*0008*/ 	.word	0x00000025


	//----- nvinfo : EIATTR_FRAME_SIZE
	.align		4
.L_1:
        /*000c*/ 	.byte	0x04, 0x11
        /*000e*/ 	.short	(.L_3 - .L_2)
	.align		4
.L_2:
        /*0010*/ 	.word	index@($__internal_1_$__cuda_sm20_div_rn_f64_full)
        /*0014*/ 	.word	0x00000000


	//----- nvinfo : EIATTR_FRAME_SIZE
	.align		4
.L_3:
        /*0018*/ 	.byte	0x04, 0x11
        /*001a*/ 	.short	(.L_5 - .L_4)
	.align		4
.L_4:
        /*001c*/ 	.word	index@($__internal_0_$__cuda_sm20_dblrcp_rn_slowpath_v3)
        /*0020*/ 	.word	0x00000000


	//----- nvinfo : EIATTR_FRAME_SIZE
	.align		4
.L_5:
        /*0024*/ 	.byte	0x04, 0x11
        /*0026*/ 	.short	(.L_7 - .L_6)
	.align		4
.L_6:
        /*0028*/ 	.word	index@(_Z13poissonKernelPdS_iii)
        /*002c*/ 	.word	0x00000000


	//----- nvinfo : EIATTR_MIN_STACK_SIZE
	.align		4
.L_7:
        /*0030*/ 	.byte	0x04, 0x12
        /*0032*/ 	.short	(.L_9 - .L_8)
	.align		4
.L_8:
        /*0034*/ 	.word	index@(_Z13poissonKernelPdS_iii)
        /*0038*/ 	.word	0x00000000
.L_9:


//--------------------- .nv.compat                --------------------------
	.section	.nv.compat,"",@"SHT_CUDA_COMPAT_INFO"
	.align	4
        /*0000*/ 	.byte	0x02, 0x09, 0x00, 0x00, 0x02, 0x02, 0x01, 0x00, 0x02, 0x05, 0x05, 0x00, 0x03, 0x07, 0x01, 0x01
        /*0010*/ 	.byte	0x02, 0x03, 0x00, 0x00, 0x02, 0x06, 0x01, 0x00, 0x04, 0x0b, 0x08, 0x00, 0x01, 0x00, 0x00, 0x00
        /*0020*/ 	.byte	0x00, 0x00, 0x00, 0x00


//--------------------- .nv.info._Z13poissonKernelPdS_iii --------------------------
	.section	.nv.info._Z13poissonKernelPdS_iii,"",@"SHT_CUDA_INFO"
	.sectionflags	@""
	.align	4


	//----- nvinfo : EIATTR_CUDA_API_VERSION
	.align		4
        /*0000*/ 	.byte	0x04, 0x37
        /*0002*/ 	.short	(.L_11 - .L_10)
.L_10:
        /*0004*/ 	.word	0x00000082


	//----- nvinfo : EIATTR_KPARAM_INFO
	.align		4
.L_11:
        /*0008*/ 	.byte	0x04, 0x17
        /*000a*/ 	.short	(.L_13 - .L_12)
.L_12:
        /*000c*/ 	.word	0x00000000
        /*0010*/ 	.short	0x0004
        /*0012*/ 	.short	0x0018
        /*0014*/ 	.byte	0x00, 0xf0, 0x11, 0x00


	//----- nvinfo : EIATTR_KPARAM_INFO
	.align		4
.L_13:
        /*0018*/ 	.byte	0x04, 0x17
        /*001a*/ 	.short	(.L_15 - .L_14)
.L_14:
        /*001c*/ 	.word	0x00000000
        /*0020*/ 	.short	0x0003
        /*0022*/ 	.short	0x0014
        /*0024*/ 	.byte	0x00, 0xf0, 0x11, 0x00


	//----- nvinfo : EIATTR_KPARAM_INFO
	.align		4
.L_15:
        /*0028*/ 	.byte	0x04, 0x17
        /*002a*/ 	.short	(.L_17 - .L_16)
.L_16:
        /*002c*/ 	.word	0x00000000
        /*0030*/ 	.short	0x0002
        /*0032*/ 	.short	0x0010
        /*0034*/ 	.byte	0x00, 0xf0, 0x11, 0x00


	//----- nvinfo : EIATTR_KPARAM_INFO
	.align		4
.L_17:
        /*0038*/ 	.byte	0x04, 0x17
        /*003a*/ 	.short	(.L_19 - .L_18)
.L_18:
        /*003c*/ 	.word	0x00000000
        /*0040*/ 	.short	0x0001
        /*0042*/ 	.short	0x0008
        /*0044*/ 	.byte	0x00, 0xf5, 0x21, 0x00


	//----- nvinfo : EIATTR_KPARAM_INFO
	.align		4
.L_19:
        /*0048*/ 	.byte	0x04, 0x17
        /*004a*/ 	.short	(.L_21 - .L_20)
.L_20:
        /*004c*/ 	.word	0x00000000
        /*0050*/ 	.short	0x0000
        /*0052*/ 	.short	0x0000
        /*0054*/ 	.byte	0x00, 0xf5, 0x21, 0x00


	//----- nvinfo : EIATTR_SPARSE_MMA_MASK
	.align		4
.L_21:
        /*0058*/ 	.byte	0x03, 0x50
        /*005a*/ 	.short	0x0000


	//----- nvinfo : EIATTR_MAXREG_COUNT
	.align		4
        /*005c*/ 	.byte	0x03, 0x1b
        /*005e*/ 	.short	0x00ff


	//----- nvinfo : EIATTR_MERCURY_ISA_VERSION
	.align		4
        /*0060*/ 	.byte	0x03, 0x5f
        /*0062*/ 	.short	0x0101


	//----- nvinfo : EIATTR_VRC_CTA_INIT_COUNT
	.align		4
        /*0064*/ 	.byte	0x02, 0x4a
	.zero		1
	.zero		1


	//----- nvinfo : EIATTR_EXIT_INSTR_OFFSETS
	.align		4
        /*0068*/ 	.byte	0x04, 0x1c
        /*006a*/ 	.short	(.L_23 - .L_22)


	//   ....[0]....
.L_22:
        /*006c*/ 	.word	0x00000120


	//   ....[1]....
        /*0070*/ 	.word	0x00000cb0


	//----- nvinfo : EIATTR_CRS_STACK_SIZE
	.align		4
.L_23:
        /*0074*/ 	.byte	0x04, 0x1e
        /*0076*/ 	.short	(.L_25 - .L_24)
.L_24:
        /*0078*/ 	.word	0x00000000


	//----- nvinfo : EIATTR_CBANK_PARAM_SIZE
	.align		4
.L_25:
        /*007c*/ 	.byte	0x03, 0x19
        /*007e*/ 	.short	0x001c


	//----- nvinfo : EIATTR_PARAM_CBANK
	.align		4
        /*0080*/ 	.byte	0x04, 0x0a
        /*0082*/ 	.short	(.L_27 - .L_26)
	.align		4
.L_26:
        /*0084*/ 	.word	index@(.nv.constant0._Z13poissonKernelPdS_iii)
        /*0088*/ 	.short	0x0380
        /*008a*/ 	.short	0x001c


	//----- nvinfo : EIATTR_SW_WAR
	.align		4
.L_27:
        /*008c*/ 	.byte	0x04, 0x36
        /*008e*/ 	.short	(.L_29 - .L_28)
.L_28:
        /*0090*/ 	.word	0x00000008
.L_29:


//--------------------- .nv.callgraph             --------------------------
	.section	.nv.callgraph,"",@"SHT_CUDA_CALLGRAPH"
	.align	4
	.sectionentsize	8
	.align		4
        /*0000*/ 	.word	0x00000000
	.align		4
        /*0004*/ 	.word	0xffffffff
	.align		4
        /*0008*/ 	.word	0x00000000
	.align		4
        /*000c*/ 	.word	0xfffffffe
	.align		4
        /*0010*/ 	.word	0x00000000
	.align		4
        /*0014*/ 	.word	0xfffffffd
	.align		4
        /*0018*/ 	.word	0x00000000
	.align		4
        /*001c*/ 	.word	0xfffffffc


//--------------------- .text._Z13poissonKernelPdS_iii --------------------------
	.section	.text._Z13poissonKernelPdS_iii,"ax",@progbits
	.align	128
        .global         _Z13poissonKernelPdS_iii
        .type           _Z13poissonKernelPdS_iii,@function
        .size           _Z13poissonKernelPdS_iii,(.L_x_21 - _Z13poissonKernelPdS_iii)
        .other          _Z13poissonKernelPdS_iii,@"STO_CUDA_ENTRY STV_DEFAULT"
_Z13poissonKernelPdS_iii:
.text._Z13poissonKernelPdS_iii:
[----:B------:R-:W-:Y:S01]  /*0000*/  LDC R1, c[0x0][0x37c] ;  /* 0x0000df00ff017b82 */ /* 0x000fe20000000800 */
[----:B------:R-:W0:Y:S07]  /*0010*/  S2R R2, SR_TID.Y ;  /* 0x0000000000027919 */ /* 0x000e2e0000002200 */
[----:B------:R-:W1:Y:S01]  /*0020*/  LDC R7, c[0x0][0x360] ;  /* 0x0000d800ff077b82 */ /* 0x000e620000000800 */
[----:B------:R-:W2:Y:S01]  /*0030*/  LDCU.64 UR4, c[0x0][0x390] ;  /* 0x00007200ff0477ac */ /* 0x000ea20008000a00 */
[----:B------:R-:W1:Y:S01]  /*0040*/  S2R R0, SR_TID.X ;  /* 0x0000000000007919 */ /* 0x000e620000002100 */
[----:B------:R-:W3:Y:S01]  /*0050*/  LDCU UR9, c[0x0][0x398] ;  /* 0x00007300ff0977ac */ /* 0x000ee20008000800 */
[----:B------:R-:W4:Y:S04]  /*0060*/  S2R R3, SR_TID.Z ;  /* 0x0000000000037919 */ /* 0x000f280000002300 */
[----:B------:R-:W0:Y:S08]  /*0070*/  S2UR UR7, SR_CTAID.Y ;  /* 0x00000000000779c3 */ /* 0x000e300000002600 */
[----:B------:R-:W0:Y:S08]  /*0080*/  LDC R5, c[0x0][0x364] ;  /* 0x0000d900ff057b82 */ /* 0x000e300000000800 */
[----:B------:R-:W1:Y:S08]  /*0090*/  S2UR UR6, SR_CTAID.X ;  /* 0x00000000000679c3 */ /* 0x000e700000002500 */
[----:B------:R-:W4:Y:S08]  /*00a0*/  S2UR UR8, SR_CTAID.Z ;  /* 0x00000000000879c3 */ /* 0x000f300000002700 */
[----:B------:R-:W4:Y:S01]  /*00b0*/  LDC R32, c[0x0][0x368] ;  /* 0x0000da00ff207b82 */ /* 0x000f220000000800 */
[----:B0-----:R-:W-:-:S05]  /*00c0*/  IMAD R5, R5, UR7, R2 ;  /* 0x0000000705057c24 */ /* 0x001fca000f8e0202 */
[----:B--2---:R-:W-:Y:S01]  /*00d0*/  ISETP.GE.AND P0, PT, R5, UR5, PT ;  /* 0x0000000505007c0c */ /* 0x004fe2000bf06270 */
[----:B-1----:R-:W-:-:S05]  /*00e0*/  IMAD R7, R7, UR6, R0 ;  /* 0x0000000607077c24 */ /* 0x002fca000f8e0200 */
[----:B------:R-:W-:Y:S01]  /*00f0*/  ISETP.GE.OR P0, PT, R7, UR4, P0 ;  /* 0x0000000407007c0c */ /* 0x000fe20008706670 */
[----:B----4-:R-:W-:-:S05]  /*0100*/  IMAD R32, R32, UR8, R3 ;  /* 0x0000000820207c24 */ /* 0x010fca000f8e0203 */
[----:B---3--:R-:W-:-:S13]  /*0110*/  ISETP.GE.OR P0, PT, R32, UR9, P0 ;  /* 0x0000000920007c0c */ /* 0x008fda0008706670 */
[----:B------:R-:W-:Y:S05]  /*0120*/  @P0 EXIT ;  /* 0x000000000000094d */ /* 0x000fea0003800000 */
[----:B------:R-:W-:-:S09]  /*0130*/  UIADD3 UR4, UPT, UPT, UR4, -0x1, URZ ;  /* 0xffffffff04047890 */ /* 0x000fd2000fffe0ff */
[----:B------:R-:W0:Y:S08]  /*0140*/  I2F.F64 R2, UR4 ;  /* 0x0000000400027d12 */ /* 0x000e300008201c00 */
[----:B0-----:R-:W0:Y:S01]  /*0150*/  MUFU.RCP64H R9, R3 ;  /* 0x0000000300097308 */ /* 0x001e220000001800 */
[----:B------:R-:W-:-:S05]  /*0160*/  VIADD R8, R3, 0x300402 ;  /* 0x0030040203087836 */ /* 0x000fca0000000000 */
[----:B------:R-:W-:Y:S01]  /*0170*/  FSETP.GEU.AND P0, PT, |R8|, 5.8789094863358348022e-39, PT ;  /* 0x004004020800780b */ /* 0x000fe20003f0e200 */
[----:B0-----:R-:W-:-:S08]  /*0180*/  DFMA R10, -R2, R8, 1 ;  /* 0x3ff00000020a742b */ /* 0x001fd00000000108 */
[----:B------:R-:W-:-:S08]  /*0190*/  DFMA R10, R10, R10, R10 ;  /* 0x0000000a0a0a722b */ /* 0x000fd0000000000a */
[----:B------:R-:W-:-:S08]  /*01a0*/  DFMA R10, R8, R10, R8 ;  /* 0x0000000a080a722b */ /* 0x000fd00000000008 */
[----:B------:R-:W-:-:S08]  /*01b0*/  DFMA R12, -R2, R10, 1 ;  /* 0x3ff00000020c742b */ /* 0x000fd0000000010a */
[----:B------:R-:W-:Y:S01]  /*01c0*/  DFMA R8, R10, R12, R10 ;  /* 0x0000000c0a08722b */ /* 0x000fe2000000000a */
[----:B------:R-:W-:Y:S10]  /*01d0*/  @P0 BRA `(.L_x_0) ;  /* 0x0000000000180947 */ /* 0x000ff40003800000 */
[----:B------:R-:W-:-:S05]  /*01e0*/  LOP3.LUT R0, R3, 0x7fffffff, RZ, 0xc0, !PT ;  /* 0x7fffffff03007812 */ /* 0x000fca00078ec0ff */
[----:B------:R-:W-:Y:S01]  /*01f0*/  VIADD R12, R0, 0xfff00000 ;  /* 0xfff00000000c7836 */ /* 0x000fe20000000000 */
[----:B------:R-:W-:-:S07]  /*0200*/  MOV R0, 0x220 ;  /* 0x0000022000007802 */ /* 0x000fce0000000f00 */
[----:B------:R-:W-:Y:S05]  /*0210*/  CALL.REL.NOINC `($__internal_0_$__cuda_sm20_dblrcp_rn_slowpath_v3) ;  /* 0x0000000800a87944 */ /* 0x000fea0003c00000 */
[----:B------:R-:W-:Y:S02]  /*0220*/  IMAD.MOV.U32 R8, RZ, RZ, R10 ;  /* 0x000000ffff087224 */ /* 0x000fe400078e000a */
[----:B------:R-:W-:-:S07]  /*0230*/  IMAD.MOV.U32 R9, RZ, RZ, R11 ;  /* 0x000000ffff097224 */ /* 0x000fce00078e000b */
.L_x_0:
[----:B------:R-:W0:Y:S02]  /*0240*/  LDCU UR4, c[0x0][0x394] ;  /* 0x00007280ff0477ac */ /* 0x000e240008000800 */
[----:B0-----:R-:W-:-:S09]  /*0250*/  UIADD3 UR4, UPT, UPT, UR4, -0x1, URZ ;  /* 0xffffffff04047890 */ /* 0x001fd2000fffe0ff */
[----:B------:R-:W0:Y:S08]  /*0260*/  I2F.F64.U32 R2, UR4 ;  /* 0x0000000400027d12 */ /* 0x000e300008201800 */
        /* <DEDUP_REMOVED lines=13> */
[----:B------:R-:W-:Y:S01]  /*0340*/  IMAD.MOV.U32 R30, RZ, RZ, R10 ;  /* 0x000000ffff1e7224 */ /* 0x000fe200078e000a */
[----:B------:R-:W-:-:S07]  /*0350*/  MOV R31, R11 ;  /* 0x0000000b001f7202 */ /* 0x000fce0000000f00 */
.L_x_1:
[----:B------:R-:W0:Y:S02]  /*0360*/  LDCU UR4, c[0x0][0x398] ;  /* 0x00007300ff0477ac */ /* 0x000e240008000800 */
[----:B0-----:R-:W-:-:S09]  /*0370*/  UIADD3 UR4, UPT, UPT, UR4, -0x1, URZ ;  /* 0xffffffff04047890 */ /* 0x001fd2000fffe0ff */
[----:B------:R-:W0:Y:S02]  /*0380*/  I2F.F64.U32 R2, UR4 ;  /* 0x0000000400027d12 */ /* 0x000e240008201800 */
[----:B------:R-:W1:Y:S06]  /*0390*/  LDCU.64 UR4, c[0x0][0x358] ;  /* 0x00006b00ff0477ac */ /* 0x000e6c0008000a00 */
        /* <DEDUP_REMOVED lines=8> */
[----:B-1----:R-:W-:Y:S10]  /*0420*/  @P0 BRA `(.L_x_2) ;  /* 0x0000000000180947 */ /* 0x002ff40003800000 */
[----:B------:R-:W-:-:S05]  /*0430*/  LOP3.LUT R0, R3, 0x7fffffff, RZ, 0xc0, !PT ;  /* 0x7fffffff03007812 */ /* 0x000fca00078ec0ff */
[----:B------:R-:W-:Y:S01]  /*0440*/  VIADD R12, R0, 0xfff00000 ;  /* 0xfff00000000c7836 */ /* 0x000fe20000000000 */
[----:B------:R-:W-:-:S07]  /*0450*/  MOV R0, 0x470 ;  /* 0x0000047000007802 */ /* 0x000fce0000000f00 */
[----:B------:R-:W-:Y:S05]  /*0460*/  CALL.REL.NOINC `($__internal_0_$__cuda_sm20_dblrcp_rn_slowpath_v3) ;  /* 0x0000000800147944 */ /* 0x000fea0003c00000 */
[----:B------:R-:W-:Y:S02]  /*0470*/  IMAD.MOV.U32 R14, RZ, RZ, R10 ;  /* 0x000000ffff0e7224 */ /* 0x000fe400078e000a */
[----:B------:R-:W-:-:S07]  /*0480*/  IMAD.MOV.U32 R15, RZ, RZ, R11 ;  /* 0x000000ffff0f7224 */ /* 0x000fce00078e000b */
.L_x_2:
[----:B------:R-:W0:Y:S01]  /*0490*/  LDCU UR6, c[0x0][0x394] ;  /* 0x00007280ff0677ac */ /* 0x000e220008000800 */
[----:B------:R-:W1:Y:S01]  /*04a0*/  LDC.64 R16, c[0x0][0x380] ;  /* 0x0000e000ff107b82 */ /* 0x000e620000000a00 */
[----:B------:R-:W2:Y:S01]  /*04b0*/  LDCU UR7, c[0x0][0x398] ;  /* 0x00007300ff0777ac */ /* 0x000ea20008000800 */
[----:B0-----:R-:W-:Y:S02]  /*04c0*/  IMAD R7, R7, UR6, RZ ;  /* 0x0000000607077c24 */ /* 0x001fe4000f8e02ff */
[----:B--2---:R-:W-:Y:S02]  /*04d0*/  IMAD R3, R5, UR7, R32 ;  /* 0x0000000705037c24 */ /* 0x004fe4000f8e0220 */
[C---:B------:R-:W-:Y:S02]  /*04e0*/  VIADD R0, R7.reuse, UR6 ;  /* 0x0000000607007c36 */ /* 0x040fe40008000000 */
[--C-:B------:R-:W-:Y:S02]  /*04f0*/  IMAD R2, R7, UR7, R3.reuse ;  /* 0x0000000707027c24 */ /* 0x100fe4000f8e0203 */
[----:B------:R-:W-:-:S02]  /*0500*/  IMAD R21, R0, UR7, R3 ;  /* 0x0000000700157c24 */ /* 0x000fc4000f8e0203 */
[----:B-1----:R-:W-:-:S05]  /*0510*/  IMAD.WIDE R12, R2, 0x8, R16 ;  /* 0x00000008020c7825 */ /* 0x002fca00078e0210 */
[----:B------:R-:W2:Y:S01]  /*0520*/  LDG.E.64 R10, desc[UR4][R12.64] ;  /* 0x000000040c0a7981 */ /* 0x000ea2000c1e1b00 */
[----:B------:R-:W-:Y:S02]  /*0530*/  VIADD R0, R7, -UR6 ;  /* 0x8000000607007c36 */ /* 0x000fe40008000000 */
[----:B------:R-:W-:-:S04]  /*0540*/  IMAD.WIDE R20, R21, 0x8, R16 ;  /* 0x0000000815147825 */ /* 0x000fc800078e0210 */
[----:B------:R-:W-:Y:S02]  /*0550*/  IMAD R3, R0, UR7, R3 ;  /* 0x0000000700037c24 */ /* 0x000fe4000f8e0203 */
[----:B------:R-:W3:Y:S02]  /*0560*/  LDG.E.64 R20, desc[UR4][R20.64] ;  /* 0x0000000414147981 */ /* 0x000ee4000c1e1b00 */
[----:B------:R-:W-:-:S06]  /*0570*/  IMAD.WIDE R16, R3, 0x8, R16 ;  /* 0x0000000803107825 */ /* 0x000fcc00078e0210 */
[----:B------:R-:W4:Y:S01]  /*0580*/  LDG.E.64 R16, desc[UR4][R16.64] ;  /* 0x0000000410107981 */ /* 0x000f22000c1e1b00 */
[----:B------:R-:W-:Y:S01]  /*0590*/  DMUL R18, R8, R8 ;  /* 0x0000000808127228 */ /* 0x000fe20000000000 */
[----:B------:R-:W-:Y:S01]  /*05a0*/  BSSY.RECONVERGENT B0, `(.L_x_3) ;  /* 0x0000016000007945 */ /* 0x000fe20003800200 */
[----:B------:R-:W-:-:S04]  /*05b0*/  MOV R8, 0x1 ;  /* 0x0000000100087802 */ /* 0x000fc80000000f00 */
[----:B------:R-:W0:Y:S02]  /*05c0*/  MUFU.RCP64H R9, R19 ;  /* 0x0000001300097308 */ /* 0x000e240000001800 */
[----:B0-----:R-:W-:-:S08]  /*05d0*/  DFMA R22, -R18, R8, 1 ;  /* 0x3ff000001216742b */ /* 0x001fd00000000108 */
[----:B------:R-:W-:-:S08]  /*05e0*/  DFMA R22, R22, R22, R22 ;  /* 0x000000161616722b */ /* 0x000fd00000000016 */
[----:B------:R-:W-:-:S08]  /*05f0*/  DFMA R22, R8, R22, R8 ;  /* 0x000000160816722b */ /* 0x000fd00000000008 */
[----:B------:R-:W-:-:S08]  /*0600*/  DFMA R24, -R18, R22, 1 ;  /* 0x3ff000001218742b */ /* 0x000fd00000000116 */
[----:B------:R-:W-:Y:S02]  /*0610*/  DFMA R24, R22, R24, R22 ;  /* 0x000000181618722b */ /* 0x000fe40000000016 */
[----:B--2---:R-:W-:-:S08]  /*0620*/  DADD R8, R10, R10 ;  /* 0x000000000a087229 */ /* 0x004fd0000000000a */
[----:B---3--:R-:W-:-:S08]  /*0630*/  DADD R20, R20, -R8 ;  /* 0x0000000014147229 */ /* 0x008fd00000000808 */
[----:B----4-:R-:W-:-:S08]  /*0640*/  DADD R20, R20, R16 ;  /* 0x0000000014147229 */ /* 0x010fd00000000010 */
[----:B------:R-:W-:Y:S02]  /*0650*/  DMUL R16, R20, R24 ;  /* 0x0000001814107228 */ /* 0x000fe40000000000 */
[----:B------:R-:W-:-:S06]  /*0660*/  FSETP.GEU.AND P1, PT, |R21|, 6.5827683646048100446e-37, PT ;  /* 0x036000001500780b */ /* 0x000fcc0003f2e200 */
[----:B------:R-:W-:-:S08]  /*0670*/  DFMA R22, -R18, R16, R20 ;  /* 0x000000101216722b */ /* 0x000fd00000000114 */
[----:B------:R-:W-:-:S10]  /*0680*/  DFMA R16, R24, R22, R16 ;  /* 0x000000161810722b */ /* 0x000fd40000000010 */
[----:B------:R-:W-:-:S05]  /*0690*/  FFMA R0, RZ, R19, R17 ;  /* 0x00000013ff007223 */ /* 0x000fca0000000011 */
[----:B------:R-:W-:-:S13]  /*06a0*/  FSETP.GT.AND P0, PT, |R0|, 1.469367938527859385e-39, PT ;  /* 0x001000000000780b */ /* 0x000fda0003f04200 */
[----:B------:R-:W-:Y:S05]  /*06b0*/  @P0 BRA P1, `(.L_x_4) ;  /* 0x0000000000100947 */ /* 0x000fea0000800000 */
[----:B------:R-:W-:-:S07]  /*06c0*/  MOV R0, 0x6e0 ;  /* 0x000006e000007802 */ /* 0x000fce0000000f00 */
[----:B------:R-:W-:Y:S05]  /*06d0*/  CALL.REL.NOINC `($__internal_1_$__cuda_sm20_div_rn_f64_full) ;  /* 0x0000000800107944 */ /* 0x000fea0003c00000 */
[----:B------:R-:W-:Y:S02]  /*06e0*/  IMAD.MOV.U32 R16, RZ, RZ, R4 ;  /* 0x000000ffff107224 */ /* 0x000fe400078e0004 */
[----:B------:R-:W-:-:S07]  /*06f0*/  IMAD.MOV.U32 R17, RZ, RZ, R3 ;  /* 0x000000ffff117224 */ /* 0x000fce00078e0003 */
.L_x_4:
[----:B------:R-:W-:Y:S05]  /*0700*/  BSYNC.RECONVERGENT B0 ;  /* 0x0000000000007941 */ /* 0x000fea0003800200 */
.L_x_3:
[----:B------:R-:W0:Y:S08]  /*0710*/  LDC R21, c[0x0][0x398] ;  /* 0x0000e600ff157b82 */ /* 0x000e300000000800 */
[----:B------:R-:W1:Y:S01]  /*0720*/  LDC.64 R18, c[0x0][0x380] ;  /* 0x0000e000ff127b82 */ /* 0x000e620000000a00 */
[--C-:B0-----:R-:W-:Y:S02]  /*0730*/  IMAD R5, R5, R21, R21.reuse ;  /* 0x0000001505057224 */ /* 0x101fe400078e0215 */
[----:B------:R-:W-:-:S04]  /*0740*/  IMAD.MOV R0, RZ, RZ, -R21 ;  /* 0x000000ffff007224 */ /* 0x000fc800078e0a15 */
[----:B------:R-:W-:-:S04]  /*0750*/  IMAD R5, R0, 0x2, R5 ;  /* 0x0000000200057824 */ /* 0x000fc800078e0205 */
[----:B------:R-:W-:Y:S02]  /*0760*/  IMAD.IADD R32, R32, 0x1, R5 ;  /* 0x0000000120207824 */ /* 0x000fe400078e0205 */
[----:B------:R-:W-:-:S04]  /*0770*/  IMAD.WIDE R4, R21, 0x8, R12 ;  /* 0x0000000815047825 */ /* 0x000fc800078e020c */
[----:B------:R-:W-:Y:S02]  /*0780*/  IMAD R21, R7, R21, R32 ;  /* 0x0000001507157224 */ /* 0x000fe400078e0220 */
[----:B------:R-:W2:Y:S02]  /*0790*/  LDG.E.64 R4, desc[UR4][R4.64] ;  /* 0x0000000404047981 */ /* 0x000ea4000c1e1b00 */
[----:B-1----:R-:W-:-:S06]  /*07a0*/  IMAD.WIDE R20, R21, 0x8, R18 ;  /* 0x0000000815147825 */ /* 0x002fcc00078e0212 */
[----:B------:R-:W3:Y:S01]  /*07b0*/  LDG.E.64 R20, desc[UR4][R20.64] ;  /* 0x0000000414147981 */ /* 0x000ee2000c1e1b00 */
[----:B------:R-:W-:Y:S01]  /*07c0*/  DMUL R6, R30, R30 ;  /* 0x0000001e1e067228 */ /* 0x000fe20000000000 */
[----:B------:R-:W-:Y:S01]  /*07d0*/  IMAD.MOV.U32 R18, RZ, RZ, 0x1 ;  /* 0x00000001ff127424 */ /* 0x000fe200078e00ff */
[----:B------:R-:W-:Y:S01]  /*07e0*/  BSSY.RECONVERGENT B0, `(.L_x_5) ;  /* 0x0000016000007945 */ /* 0x000fe20003800200 */
[----:B------:R-:W-:-:S03]  /*07f0*/  DADD R30, RZ, R16 ;  /* 0x00000000ff1e7229 */ /* 0x000fc60000000010 */
[----:B------:R-:W0:Y:S02]  /*0800*/  MUFU.RCP64H R19, R7 ;  /* 0x0000000700137308 */ /* 0x000e240000001800 */
[----:B0-----:R-:W-:-:S08]  /*0810*/  DFMA R22, -R6, R18, 1 ;  /* 0x3ff000000616742b */ /* 0x001fd00000000112 */
[----:B------:R-:W-:-:S08]  /*0820*/  DFMA R22, R22, R22, R22 ;  /* 0x000000161616722b */ /* 0x000fd00000000016 */
[----:B------:R-:W-:-:S08]  /*0830*/  DFMA R22, R18, R22, R18 ;  /* 0x000000161216722b */ /* 0x000fd00000000012 */
[----:B------:R-:W-:-:S08]  /*0840*/  DFMA R24, -R6, R22, 1 ;  /* 0x3ff000000618742b */ /* 0x000fd00000000116 */
[----:B------:R-:W-:Y:S02]  /*0850*/  DFMA R24, R22, R24, R22 ;  /* 0x000000181618722b */ /* 0x000fe40000000016 */
[----:B--2---:R-:W-:-:S08]  /*0860*/  DADD R18, -R8, R4 ;  /* 0x0000000008127229 */ /* 0x004fd00000000104 */
[----:B---3--:R-:W-:-:S08]  /*0870*/  DADD R20, R18, R20 ;  /* 0x0000000012147229 */ /* 0x008fd00000000014 */
[----:B------:R-:W-:Y:S02]  /*0880*/  DMUL R4, R20, R24 ;  /* 0x0000001814047228 */ /* 0x000fe40000000000 */
[----:B------:R-:W-:-:S06]  /*0890*/  FSETP.GEU.AND P1, PT, |R21|, 6.5827683646048100446e-37, PT ;  /* 0x036000001500780b */ /* 0x000fcc0003f2e200 */
[----:B------:R-:W-:-:S08]  /*08a0*/  DFMA R18, -R6, R4, R20 ;  /* 0x000000040612722b */ /* 0x000fd00000000114 */
[----:B------:R-:W-:-:S10]  /*08b0*/  DFMA R4, R24, R18, R4 ;  /* 0x000000121804722b */ /* 0x000fd40000000004 */
[----:B------:R-:W-:-:S05]  /*08c0*/  FFMA R0, RZ, R7, R5 ;  /* 0x00000007ff007223 */ /* 0x000fca0000000005 */
[----:B------:R-:W-:-:S13]  /*08d0*/  FSETP.GT.AND P0, PT, |R0|, 1.469367938527859385e-39, PT ;  /* 0x001000000000780b */ /* 0x000fda0003f04200 */
[----:B------:R-:W-:Y:S05]  /*08e0*/  @P0 BRA P1, `(.L_x_6) ;  /* 0x0000000000140947 */ /* 0x000fea0000800000 */
[----:B------:R-:W-:Y:S01]  /*08f0*/  MOV R18, R6 ;  /* 0x0000000600127202 */ /* 0x000fe20000000f00 */
[----:B------:R-:W-:Y:S01]  /*0900*/  IMAD.MOV.U32 R19, RZ, RZ, R7 ;  /* 0x000000ffff137224 */ /* 0x000fe200078e0007 */
[----:B------:R-:W-:-:S07]  /*0910*/  MOV R0, 0x930 ;  /* 0x0000093000007802 */ /* 0x000fce0000000f00 */
[----:B------:R-:W-:Y:S05]  /*0920*/  CALL.REL.NOINC `($__internal_1_$__cuda_sm20_div_rn_f64_full) ;  /* 0x00000004007c7944 */ /* 0x000fea0003c00000 */
[----:B------:R-:W-:-:S07]  /*0930*/  IMAD.MOV.U32 R5, RZ, RZ, R3 ;  /* 0x000000ffff057224 */ /* 0x000fce00078e0003 */
.L_x_6:
[----:B------:R-:W-:Y:S05]  /*0940*/  BSYNC.RECONVERGENT B0 ;  /* 0x0000000000007941 */ /* 0x000fea0003800200 */
.L_x_5:
[----:B------:R-:W2:Y:S04]  /*0950*/  LDG.E.64 R6, desc[UR4][R12.64+0x8] ;  /* 0x000008040c067981 */ /* 0x000ea8000c1e1b00 */
[----:B------:R-:W3:Y:S01]  /*0960*/  LDG.E.64 R16, desc[UR4][R12.64+-0x8] ;  /* 0xfffff8040c107981 */ /* 0x000ee2000c1e1b00 */
[----:B------:R-:W-:Y:S01]  /*0970*/  DMUL R14, R14, R14 ;  /* 0x0000000e0e0e7228 */ /* 0x000fe20000000000 */
[----:B------:R-:W-:Y:S01]  /*0980*/  IMAD.MOV.U32 R18, RZ, RZ, 0x1 ;  /* 0x00000001ff127424 */ /* 0x000fe200078e00ff */
[----:B------:R-:W-:Y:S01]  /*0990*/  BSSY.RECONVERGENT B0, `(.L_x_7) ;  /* 0x0000017000007945 */ /* 0x000fe20003800200 */
[----:B------:R-:W-:-:S03]  /*09a0*/  DADD R30, R30, R4 ;  /* 0x000000001e1e7229 */ /* 0x000fc60000000004 */
[----:B------:R-:W0:Y:S02]  /*09b0*/  MUFU.RCP64H R19, R15 ;  /* 0x0000000f00137308 */ /* 0x000e240000001800 */
[----:B0-----:R-:W-:-:S08]  /*09c0*/  DFMA R20, -R14, R18, 1 ;  /* 0x3ff000000e14742b */ /* 0x001fd00000000112 */
[----:B------:R-:W-:-:S08]  /*09d0*/  DFMA R20, R20, R20, R20 ;  /* 0x000000141414722b */ /* 0x000fd00000000014 */
[----:B------:R-:W-:Y:S02]  /*09e0*/  DFMA R18, R18, R20, R18 ;  /* 0x000000141212722b */ /* 0x000fe40000000012 */
[----:B--2---:R-:W-:-:S06]  /*09f0*/  DADD R6, -R8, R6 ;  /* 0x0000000008067229 */ /* 0x004fcc0000000106 */
[----:B------:R-:W-:Y:S02]  /*0a00*/  DFMA R8, -R14, R18, 1 ;  /* 0x3ff000000e08742b */ /* 0x000fe40000000112 */
[----:B---3--:R-:W-:-:S06]  /*0a10*/  DADD R20, R6, R16 ;  /* 0x0000000006147229 */ /* 0x008fcc0000000010 */
[----:B------:R-:W-:-:S08]  /*0a20*/  DFMA R8, R18, R8, R18 ;  /* 0x000000081208722b */ /* 0x000fd00000000012 */
[----:B------:R-:W-:Y:S01]  /*0a30*/  DMUL R6, R20, R8 ;  /* 0x0000000814067228 */ /* 0x000fe20000000000 */
[----:B------:R-:W-:-:S07]  /*0a40*/  FSETP.GEU.AND P1, PT, |R21|, 6.5827683646048100446e-37, PT ;  /* 0x036000001500780b */ /* 0x000fce0003f2e200 */
[----:B------:R-:W-:-:S08]  /*0a50*/  DFMA R16, -R14, R6, R20 ;  /* 0x000000060e10722b */ /* 0x000fd00000000114 */
[----:B------:R-:W-:-:S10]  /*0a60*/  DFMA R6, R8, R16, R6 ;  /* 0x000000100806722b */ /* 0x000fd40000000006 */
[----:B------:R-:W-:-:S05]  /*0a70*/  FFMA R0, RZ, R15, R7 ;  /* 0x0000000fff007223 */ /* 0x000fca0000000007 */
[----:B------:R-:W-:-:S13]  /*0a80*/  FSETP.GT.AND P0, PT, |R0|, 1.469367938527859385e-39, PT ;  /* 0x001000000000780b */ /* 0x000fda0003f04200 */
[----:B------:R-:W-:Y:S05]  /*0a90*/  @P0 BRA P1, `(.L_x_8) ;  /* 0x0000000000180947 */ /* 0x000fea0000800000 */
[----:B------:R-:W-:Y:S01]  /*0aa0*/  IMAD.MOV.U32 R18, RZ, RZ, R14 ;  /* 0x000000ffff127224 */ /* 0x000fe200078e000e */
[----:B------:R-:W-:Y:S01]  /*0ab0*/  MOV R0, 0xae0 ;  /* 0x00000ae000007802 */ /* 0x000fe20000000f00 */
[----:B------:R-:W-:-:S07]  /*0ac0*/  IMAD.MOV.U32 R19, RZ, RZ, R15 ;  /* 0x000000ffff137224 */ /* 0x000fce00078e000f */
[----:B------:R-:W-:Y:S05]  /*0ad0*/  CALL.REL.NOINC `($__internal_1_$__cuda_sm20_div_rn_f64_full) ;  /* 0x0000000400107944 */ /* 0x000fea0003c00000 */
[----:B------:R-:W-:Y:S01]  /*0ae0*/  IMAD.MOV.U32 R6, RZ, RZ, R4 ;  /* 0x000000ffff067224 */ /* 0x000fe200078e0004 */
[----:B------:R-:W-:-:S07]  /*0af0*/  MOV R7, R3 ;  /* 0x0000000300077202 */ /* 0x000fce0000000f00 */
.L_x_8:
[----:B------:R-:W-:Y:S05]  /*0b00*/  BSYNC.RECONVERGENT B0 ;  /* 0x0000000000007941 */ /* 0x000fea0003800200 */
.L_x_7:
[----:B------:R-:W0:Y:S02]  /*0b10*/  LDC.64 R18, c[0x0][0x388] ;  /* 0x0000e200ff127b82 */ /* 0x000e240000000a00 */
[----:B0-----:R-:W-:-:S06]  /*0b20*/  IMAD.WIDE R18, R2, 0x8, R18 ;  /* 0x0000000802127825 */ /* 0x001fcc00078e0212 */
[----:B------:R-:W2:Y:S01]  /*0b30*/  LDG.E.64 R18, desc[UR4][R18.64] ;  /* 0x0000000412127981 */ /* 0x000ea2000c1e1b00 */
[----:B------:R-:W-:Y:S01]  /*0b40*/  IMAD.MOV.U32 R2, RZ, RZ, 0x1 ;  /* 0x00000001ff027424 */ /* 0x000fe200078e00ff */
[----:B------:R-:W-:Y:S01]  /*0b50*/  DADD R30, R30, R6 ;  /* 0x000000001e1e7229 */ /* 0x000fe20000000006 */
[----:B------:R-:W-:Y:S07]  /*0b60*/  BSSY.RECONVERGENT B0, `(.L_x_9) ;  /* 0x0000012000007945 */ /* 0x000fee0003800200 */
[----:B------:R-:W-:-:S10]  /*0b70*/  DMUL R20, R30, -0.5 ;  /* 0xbfe000001e147828 */ /* 0x000fd40000000000 */
[----:B------:R-:W-:Y:S01]  /*0b80*/  FSETP.GEU.AND P1, PT, |R21|, 6.5827683646048100446e-37, PT ;  /* 0x036000001500780b */ /* 0x000fe20003f2e200 */
[----:B--2---:R-:W0:Y:S02]  /*0b90*/  MUFU.RCP64H R3, R19 ;  /* 0x0000001300037308 */ /* 0x004e240000001800 */
[----:B0-----:R-:W-:-:S08]  /*0ba0*/  DFMA R4, -R18, R2, 1 ;  /* 0x3ff000001204742b */ /* 0x001fd00000000102 */
[----:B------:R-:W-:-:S08]  /*0bb0*/  DFMA R4, R4, R4, R4 ;  /* 0x000000040404722b */ /* 0x000fd00000000004 */
[----:B------:R-:W-:-:S08]  /*0bc0*/  DFMA R4, R2, R4, R2 ;  /* 0x000000040204722b */ /* 0x000fd00000000002 */
[----:B------:R-:W-:-:S08]  /*0bd0*/  DFMA R2, -R18, R4, 1 ;  /* 0x3ff000001202742b */ /* 0x000fd00000000104 */
[----:B------:R-:W-:-:S08]  /*0be0*/  DFMA R2, R4, R2, R4 ;  /* 0x000000020402722b */ /* 0x000fd00000000004 */
[----:B------:R-:W-:-:S08]  /*0bf0*/  DMUL R4, R20, R2 ;  /* 0x0000000214047228 */ /* 0x000fd00000000000 */
[----:B------:R-:W-:-:S08]  /*0c00*/  DFMA R6, -R18, R4, R20 ;  /* 0x000000041206722b */ /* 0x000fd00000000114 */
[----:B------:R-:W-:-:S10]  /*0c10*/  DFMA R2, R2, R6, R4 ;  /* 0x000000060202722b */ /* 0x000fd40000000004 */
[----:B------:R-:W-:-:S05]  /*0c20*/  FFMA R0, RZ, R19, R3 ;  /* 0x00000013ff007223 */ /* 0x000fca0000000003 */
[----:B------:R-:W-:-:S13]  /*0c30*/  FSETP.GT.AND P0, PT, |R0|, 1.469367938527859385e-39, PT ;  /* 0x001000000000780b */ /* 0x000fda0003f04200 */
[----:B------:R-:W-:Y:S05]  /*0c40*/  @P0 BRA P1, `(.L_x_10) ;  /* 0x00000000000c0947 */ /* 0x000fea0000800000 */
[----:B------:R-:W-:-:S07]  /*0c50*/  MOV R0, 0xc70 ;  /* 0x00000c7000007802 */ /* 0x000fce0000000f00 */
[----:B------:R-:W-:Y:S05]  /*0c60*/  CALL.REL.NOINC `($__internal_1_$__cuda_sm20_div_rn_f64_full) ;  /* 0x0000000000ac7944 */ /* 0x000fea0003c00000 */
[----:B------:R-:W-:-:S07]  /*0c70*/  IMAD.MOV.U32 R2, RZ, RZ, R4 ;  /* 0x000000ffff027224 */ /* 0x000fce00078e0004 */
.L_x_10:
[----:B------:R-:W-:Y:S05]  /*0c80*/  BSYNC.RECONVERGENT B0 ;  /* 0x0000000000007941 */ /* 0x000fea0003800200 */
.L_x_9:
[----:B------:R-:W-:-:S07]  /*0c90*/  DADD R2, R10, R2 ;  /* 0x000000000a027229 */ /* 0x000fce0000000002 */
[----:B------:R-:W-:Y:S01]  /*0ca0*/  STG.E.64 desc[UR4][R12.64], R2 ;  /* 0x000000020c007986 */ /* 0x000fe2000c101b04 */
[----:B------:R-:W-:Y:S05]  /*0cb0*/  EXIT ;  /* 0x000000000000794d */ /* 0x000fea0003800000 */
        .weak           $__internal_0_$__cuda_sm20_dblrcp_rn_slowpath_v3
        .type           $__internal_0_$__cuda_sm20_dblrcp_rn_slowpath_v3,@function
        .size           $__internal_0_$__cuda_sm20_dblrcp_rn_slowpath_v3,($__internal_1_$__cuda_sm20_div_rn_f64_full - $__internal_0_$__cuda_sm20_dblrcp_rn_slowpath_v3)
$__internal_0_$__cuda_sm20_dblrcp_rn_slowpath_v3:
[----:B------:R-:W-:-:S14]  /*0cc0*/  DSETP.GTU.AND P0, PT, |R2|, +INF , PT ;  /* 0x7ff000000200742a */ /* 0x000fdc0003f0c200 */
[----:B------:R-:W-:Y:S05]  /*0cd0*/  @P0 BRA `(.L_x_11) ;  /* 0x00000000007c0947 */ /* 0x000fea0003800000 */
[----:B------:R-:W-:-:S05]  /*0ce0*/  LOP3.LUT R6, R3, 0x7fffffff, RZ, 0xc0, !PT ;  /* 0x7fffffff03067812 */ /* 0x000fca00078ec0ff */
[----:B------:R-:W-:-:S05]  /*0cf0*/  VIADD R4, R6, 0xffffffff ;  /* 0xffffffff06047836 */ /* 0x000fca0000000000 */
[----:B------:R-:W-:-:S13]  /*0d00*/  ISETP.GE.U32.AND P0, PT, R4, 0x7fefffff, PT ;  /* 0x7fefffff0400780c */ /* 0x000fda0003f06070 */
[----:B------:R-:W-:Y:S01]  /*0d10*/  @P0 LOP3.LUT R11, R3, 0x7ff00000, RZ, 0x3c, !PT ;  /* 0x7ff00000030b0812 */ /* 0x000fe200078e3cff */
[----:B------:R-:W-:Y:S01]  /*0d20*/  @P0 IMAD.MOV.U32 R10, RZ, RZ, RZ ;  /* 0x000000ffff0a0224 */ /* 0x000fe200078e00ff */
[----:B------:R-:W-:Y:S06]  /*0d30*/  @P0 BRA `(.L_x_12) ;  /* 0x00000000006c0947 */ /* 0x000fec0003800000 */
[----:B------:R-:W-:-:S13]  /*0d40*/  ISETP.GE.U32.AND P0, PT, R6, 0x1000001, PT ;  /* 0x010000010600780c */ /* 0x000fda0003f06070 */
[----:B------:R-:W-:Y:S05]  /*0d50*/  @!P0 BRA `(.L_x_13) ;  /* 0x0000000000348947 */ /* 0x000fea0003800000 */
[----:B------:R-:W-:Y:S02]  /*0d60*/  VIADD R11, R3, 0xc0200000 ;  /* 0xc0200000030b7836 */ /* 0x000fe40000000000 */
[----:B------:R-:W-:Y:S02]  /*0d70*/  IMAD.MOV.U32 R10, RZ, RZ, R2 ;  /* 0x000000ffff0a7224 */ /* 0x000fe400078e0002 */
[----:B------:R-:W0:Y:S04]  /*0d80*/  MUFU.RCP64H R13, R11 ;  /* 0x0000000b000d7308 */ /* 0x000e280000001800 */
[----:B0-----:R-:W-:-:S08]  /*0d90*/  DFMA R14, -R10, R12, 1 ;  /* 0x3ff000000a0e742b */ /* 0x001fd0000000010c */
[----:B------:R-:W-:-:S08]  /*0da0*/  DFMA R14, R14, R14, R14 ;  /* 0x0000000e0e0e722b */ /* 0x000fd0000000000e */
[----:B------:R-:W-:-:S08]  /*0db0*/  DFMA R14, R12, R14, R12 ;  /* 0x0000000e0c0e722b */ /* 0x000fd0000000000c */
[----:B------:R-:W-:-:S08]  /*0dc0*/  DFMA R12, -R10, R14, 1 ;  /* 0x3ff000000a0c742b */ /* 0x000fd0000000010e */
[----:B------:R-:W-:-:S08]  /*0dd0*/  DFMA R12, R14, R12, R14 ;  /* 0x0000000c0e0c722b */ /* 0x000fd0000000000e */
[----:B------:R-:W-:-:S08]  /*0de0*/  DMUL R12, R12, 2.2250738585072013831e-308 ;  /* 0x001000000c0c7828 */ /* 0x000fd00000000000 */
[----:B------:R-:W-:-:S08]  /*0df0*/  DFMA R2, -R2, R12, 1 ;  /* 0x3ff000000202742b */ /* 0x000fd0000000010c */
[----:B------:R-:W-:-:S08]  /*0e00*/  DFMA R2, R2, R2, R2 ;  /* 0x000000020202722b */ /* 0x000fd00000000002 */
[----:B------:R-:W-:Y:S01]  /*0e10*/  DFMA R10, R12, R2, R12 ;  /* 0x000000020c0a722b */ /* 0x000fe2000000000c */
[----:B------:R-:W-:Y:S10]  /*0e20*/  BRA `(.L_x_12) ;  /* 0x0000000000307947 */ /* 0x000ff40003800000 */
.L_x_13:
[----:B------:R-:W-:Y:S01]  /*0e30*/  DMUL R2, R2, 8.11296384146066816958e+31 ;  /* 0x4690000002027828 */ /* 0x000fe20000000000 */
[----:B------:R-:W-:-:S05]  /*0e40*/  MOV R10, R12 ;  /* 0x0000000c000a7202 */ /* 0x000fca0000000f00 */
[----:B------:R-:W0:Y:S02]  /*0e50*/  MUFU.RCP64H R11, R3 ;  /* 0x00000003000b7308 */ /* 0x000e240000001800 */
[----:B0-----:R-:W-:-:S08]  /*0e60*/  DFMA R12, -R2, R10, 1 ;  /* 0x3ff00000020c742b */ /* 0x001fd0000000010a */
[----:B------:R-:W-:-:S08]  /*0e70*/  DFMA R12, R12, R12, R12 ;  /* 0x0000000c0c0c722b */ /* 0x000fd0000000000c */
[----:B------:R-:W-:-:S08]  /*0e80*/  DFMA R12, R10, R12, R10 ;  /* 0x0000000c0a0c722b */ /* 0x000fd0000000000a */
[----:B------:R-:W-:-:S08]  /*0e90*/  DFMA R10, -R2, R12, 1 ;  /* 0x3ff00000020a742b */ /* 0x000fd0000000010c */
[----:B------:R-:W-:-:S08]  /*0ea0*/  DFMA R10, R12, R10, R12 ;  /* 0x0000000a0c0a722b */ /* 0x000fd0000000000c */
[----:B------:R-:W-:Y:S01]  /*0eb0*/  DMUL R10, R10, 8.11296384146066816958e+31 ;  /* 0x469000000a0a7828 */ /* 0x000fe20000000000 */
[----:B------:R-:W-:Y:S10]  /*0ec0*/  BRA `(.L_x_12) ;  /* 0x0000000000087947 */ /* 0x000ff40003800000 */
.L_x_11:
[----:B------:R-:W-:Y:S01]  /*0ed0*/  LOP3.LUT R11, R3, 0x80000, RZ, 0xfc, !PT ;  /* 0x00080000030b7812 */ /* 0x000fe200078efcff */
[----:B------:R-:W-:-:S07]  /*0ee0*/  IMAD.MOV.U32 R10, RZ, RZ, R2 ;  /* 0x000000ffff0a7224 */ /* 0x000fce00078e0002 */
.L_x_12:
[----:B------:R-:W-:Y:S02]  /*0ef0*/  IMAD.MOV.U32 R2, RZ, RZ, R0 ;  /* 0x000000ffff027224 */ /* 0x000fe400078e0000 */
[----:B------:R-:W-:-:S04]  /*0f00*/  IMAD.MOV.U32 R3, RZ, RZ, 0x0 ;  /* 0x00000000ff037424 */ /* 0x000fc800078e00ff */
[----:B------:R-:W-:Y:S05]  /*0f10*/  RET.REL.NODEC R2 `(_Z13poissonKernelPdS_iii) ;  /* 0xfffffff002387950 */ /* 0x000fea0003c3ffff */
        .weak           $__internal_1_$__cuda_sm20_div_rn_f64_full
        .type           $__internal_1_$__cuda_sm20_div_rn_f64_full,@function
        .size           $__internal_1_$__cuda_sm20_div_rn_f64_full,(.L_x_21 - $__internal_1_$__cuda_sm20_div_rn_f64_full)
$__internal_1_$__cuda_sm20_div_rn_f64_full:
[C---:B------:R-:W-:Y:S01]  /*0f20*/  FSETP.GEU.AND P0, PT, |R19|.reuse, 1.469367938527859385e-39, PT ;  /* 0x001000001300780b */ /* 0x040fe20003f0e200 */
[----:B------:R-:W-:Y:S01]  /*0f30*/  IMAD.MOV.U32 R22, RZ, RZ, 0x1 ;  /* 0x00000001ff167424 */ /* 0x000fe200078e00ff */
[----:B------:R-:W-:Y:S01]  /*0f40*/  LOP3.LUT R16, R19, 0x800fffff, RZ, 0xc0, !PT ;  /* 0x800fffff13107812 */ /* 0x000fe200078ec0ff */
[----:B------:R-:W-:Y:S01]  /*0f50*/  BSSY.RECONVERGENT B1, `(.L_x_14) ;  /* 0x0000054000017945 */ /* 0x000fe20003800200 */
[C---:B------:R-:W-:Y:S02]  /*0f60*/  FSETP.GEU.AND P2, PT, |R21|.reuse, 1.469367938527859385e-39, PT ;  /* 0x001000001500780b */ /* 0x040fe40003f4e200 */
[----:B------:R-:W-:Y:S01]  /*0f70*/  LOP3.LUT R17, R16, 0x3ff00000, RZ, 0xfc, !PT ;  /* 0x3ff0000010117812 */ /* 0x000fe200078efcff */
[----:B------:R-:W-:Y:S01]  /*0f80*/  IMAD.MOV.U32 R16, RZ, RZ, R18 ;  /* 0x000000ffff107224 */ /* 0x000fe200078e0012 */
[----:B------:R-:W-:Y:S02]  /*0f90*/  LOP3.LUT R3, R21, 0x7ff00000, RZ, 0xc0, !PT ;  /* 0x7ff0000015037812 */ /* 0x000fe400078ec0ff */
[----:B------:R-:W-:-:S03]  /*0fa0*/  LOP3.LUT R6, R19, 0x7ff00000, RZ, 0xc0, !PT ;  /* 0x7ff0000013067812 */ /* 0x000fc600078ec0ff */
[----:B------:R-:W-:Y:S01]  /*0fb0*/  @!P0 DMUL R16, R18, 8.98846567431157953865e+307 ;  /* 0x7fe0000012108828 */ /* 0x000fe20000000000 */
[----:B------:R-:W-:Y:S01]  /*0fc0*/  ISETP.GE.U32.AND P1, PT, R3, R6, PT ;  /* 0x000000060300720c */ /* 0x000fe20003f26070 */
[----:B------:R-:W-:Y:S02]  /*0fd0*/  IMAD.MOV.U32 R33, RZ, RZ, R3 ;  /* 0x000000ffff217224 */ /* 0x000fe400078e0003 */
[----:B------:R-:W-:Y:S01]  /*0fe0*/  @!P2 LOP3.LUT R4, R19, 0x7ff00000, RZ, 0xc0, !PT ;  /* 0x7ff000001304a812 */ /* 0x000fe200078ec0ff */
[----:B------:R-:W-:Y:S01]  /*0ff0*/  @!P2 IMAD.MOV.U32 R26, RZ, RZ, RZ ;  /* 0x000000ffff1aa224 */ /* 0x000fe200078e00ff */
[----:B------:R-:W0:Y:S02]  /*1000*/  MUFU.RCP64H R23, R17 ;  /* 0x0000001100177308 */ /* 0x000e240000001800 */
[----:B------:R-:W-:Y:S02]  /*1010*/  @!P2 ISETP.GE.U32.AND P3, PT, R3, R4, PT ;  /* 0x000000040300a20c */ /* 0x000fe40003f66070 */
[----:B------:R-:W-:-:S02]  /*1020*/  MOV R4, 0x1ca00000 ;  /* 0x1ca0000000047802 */ /* 0x000fc40000000f00 */
[----:B------:R-:W-:Y:S02]  /*1030*/  @!P0 LOP3.LUT R6, R17, 0x7ff00000, RZ, 0xc0, !PT ;  /* 0x7ff0000011068812 */ /* 0x000fe400078ec0ff */
[----:B------:R-:W-:-:S03]  /*1040*/  @!P2 SEL R27, R4, 0x63400000, !P3 ;  /* 0x63400000041ba807 */ /* 0x000fc60005800000 */
[----:B------:R-:W-:Y:S01]  /*1050*/  VIADD R34, R6, 0xffffffff ;  /* 0xffffffff06227836 */ /* 0x000fe20000000000 */
[----:B------:R-:W-:-:S04]  /*1060*/  @!P2 LOP3.LUT R27, R27, 0x80000000, R21, 0xf8, !PT ;  /* 0x800000001b1ba812 */ /* 0x000fc800078ef815 */
[----:B------:R-:W-:Y:S01]  /*1070*/  @!P2 LOP3.LUT R27, R27, 0x100000, RZ, 0xfc, !PT ;  /* 0x001000001b1ba812 */ /* 0x000fe200078efcff */
[----:B0-----:R-:W-:-:S08]  /*1080*/  DFMA R24, R22, -R16, 1 ;  /* 0x3ff000001618742b */ /* 0x001fd00000000810 */
[----:B------:R-:W-:-:S08]  /*1090*/  DFMA R24, R24, R24, R24 ;  /* 0x000000181818722b */ /* 0x000fd00000000018 */
[----:B------:R-:W-:Y:S01]  /*10a0*/  DFMA R24, R22, R24, R22 ;  /* 0x000000181618722b */ /* 0x000fe20000000016 */
[----:B------:R-:W-:Y:S01]  /*10b0*/  SEL R23, R4, 0x63400000, !P1 ;  /* 0x6340000004177807 */ /* 0x000fe20004800000 */
[----:B------:R-:W-:-:S03]  /*10c0*/  IMAD.MOV.U32 R22, RZ, RZ, R20 ;  /* 0x000000ffff167224 */ /* 0x000fc600078e0014 */
[----:B------:R-:W-:-:S03]  /*10d0*/  LOP3.LUT R23, R23, 0x800fffff, R21, 0xf8, !PT ;  /* 0x800fffff17177812 */ /* 0x000fc600078ef815 */
[----:B------:R-:W-:-:S03]  /*10e0*/  DFMA R28, R24, -R16, 1 ;  /* 0x3ff00000181c742b */ /* 0x000fc60000000810 */
[----:B------:R-:W-:-:S05]  /*10f0*/  @!P2 DFMA R22, R22, 2, -R26 ;  /* 0x400000001616a82b */ /* 0x000fca000000081a */
[----:B------:R-:W-:-:S05]  /*1100*/  DFMA R28, R24, R28, R24 ;  /* 0x0000001c181c722b */ /* 0x000fca0000000018 */
[----:B------:R-:W-:-:S03]  /*1110*/  @!P2 LOP3.LUT R33, R23, 0x7ff00000, RZ, 0xc0, !PT ;  /* 0x7ff000001721a812 */ /* 0x000fc600078ec0ff */
[----:B------:R-:W-:Y:S02]  /*1120*/  DMUL R24, R28, R22 ;  /* 0x000000161c187228 */ /* 0x000fe40000000000 */
[----:B------:R-:W-:-:S05]  /*1130*/  VIADD R26, R33, 0xffffffff ;  /* 0xffffffff211a7836 */ /* 0x000fca0000000000 */
[----:B------:R-:W-:Y:S01]  /*1140*/  ISETP.GT.U32.AND P0, PT, R26, 0x7feffffe, PT ;  /* 0x7feffffe1a00780c */ /* 0x000fe20003f04070 */
[----:B------:R-:W-:-:S03]  /*1150*/  DFMA R26, R24, -R16, R22 ;  /* 0x80000010181a722b */ /* 0x000fc60000000016 */
[----:B------:R-:W-:-:S05]  /*1160*/  ISETP.GT.U32.OR P0, PT, R34, 0x7feffffe, P0 ;  /* 0x7feffffe2200780c */ /* 0x000fca0000704470 */
[----:B------:R-:W-:-:S08]  /*1170*/  DFMA R26, R28, R26, R24 ;  /* 0x0000001a1c1a722b */ /* 0x000fd00000000018 */
[----:B------:R-:W-:Y:S05]  /*1180*/  @P0 BRA `(.L_x_15) ;  /* 0x00000000006c0947 */ /* 0x000fea0003800000 */
[----:B------:R-:W-:-:S04]  /*1190*/  LOP3.LUT R20, R19, 0x7ff00000, RZ, 0xc0, !PT ;  /* 0x7ff0000013147812 */ /* 0x000fc800078ec0ff */
[CC--:B------:R-:W-:Y:S02]  /*11a0*/  VIADDMNMX R6, R3.reuse, -R20.reuse, 0xb9600000, !PT ;  /* 0xb960000003067446 */ /* 0x0c0fe40007800914 */
[----:B------:R-:W-:Y:S01]  /*11b0*/  ISETP.GE.U32.AND P0, PT, R3, R20, PT ;  /* 0x000000140300720c */ /* 0x000fe20003f06070 */
[----:B------:R-:W-:Y:S01]  /*11c0*/  IMAD.MOV.U32 R20, RZ, RZ, RZ ;  /* 0x000000ffff147224 */ /* 0x000fe200078e00ff */
[----:B------:R-:W-:Y:S02]  /*11d0*/  VIMNMX R3, PT, PT, R6, 0x46a00000, PT ;  /* 0x46a0000006037848 */ /* 0x000fe40003fe0100 */
[----:B------:R-:W-:-:S04]  /*11e0*/  SEL R4, R4, 0x63400000, !P0 ;  /* 0x6340000004047807 */ /* 0x000fc80004000000 */
[----:B------:R-:W-:-:S05]  /*11f0*/  IADD3 R3, PT, PT, -R4, R3, RZ ;  /* 0x0000000304037210 */ /* 0x000fca0007ffe1ff */
[----:B------:R-:W-:-:S06]  /*1200*/  VIADD R21, R3, 0x7fe00000 ;  /* 0x7fe0000003157836 */ /* 0x000fcc0000000000 */
[----:B------:R-:W-:-:S10]  /*1210*/  DMUL R24, R26, R20 ;  /* 0x000000141a187228 */ /* 0x000fd40000000000 */
[----:B------:R-:W-:-:S13]  /*1220*/  FSETP.GTU.AND P0, PT, |R25|, 1.469367938527859385e-39, PT ;  /* 0x001000001900780b */ /* 0x000fda0003f0c200 */
[----:B------:R-:W-:Y:S05]  /*1230*/  @P0 BRA `(.L_x_16) ;  /* 0x0000000000940947 */ /* 0x000fea0003800000 */
[----:B------:R-:W-:Y:S01]  /*1240*/  DFMA R16, R26, -R16, R22 ;  /* 0x800000101a10722b */ /* 0x000fe20000000016 */
[----:B------:R-:W-:-:S09]  /*1250*/  IMAD.MOV.U32 R20, RZ, RZ, RZ ;  /* 0x000000ffff147224 */ /* 0x000fd200078e00ff */
[C---:B------:R-:W-:Y:S02]  /*1260*/  FSETP.NEU.AND P0, PT, R17.reuse, RZ, PT ;  /* 0x000000ff1100720b */ /* 0x040fe40003f0d000 */
[----:B------:R-:W-:-:S04]  /*1270*/  LOP3.LUT R19, R17, 0x80000000, R19, 0x48, !PT ;  /* 0x8000000011137812 */ /* 0x000fc800078e4813 */
[----:B------:R-:W-:-:S07]  /*1280*/  LOP3.LUT R21, R19, R21, RZ, 0xfc, !PT ;  /* 0x0000001513157212 */ /* 0x000fce00078efcff */
[----:B------:R-:W-:Y:S05]  /*1290*/  @!P0 BRA `(.L_x_16) ;  /* 0x00000000007c8947 */ /* 0x000fea0003800000 */
[----:B------:R-:W-:Y:S01]  /*12a0*/  IMAD.MOV R17, RZ, RZ, -R3 ;  /* 0x000000ffff117224 */ /* 0x000fe200078e0a03 */
[----:B------:R-:W-:Y:S01]  /*12b0*/  DMUL.RP R20, R26, R20 ;  /* 0x000000141a147228 */ /* 0x000fe20000008000 */
[----:B------:R-:W-:Y:S01]  /*12c0*/  IMAD.MOV.U32 R16, RZ, RZ, RZ ;  /* 0x000000ffff107224 */ /* 0x000fe200078e00ff */
[----:B------:R-:W-:-:S05]  /*12d0*/  IADD3 R3, PT, PT, -R3, -0x43300000, RZ ;  /* 0xbcd0000003037810 */ /* 0x000fca0007ffe1ff */
[----:B------:R-:W-:-:S03]  /*12e0*/  DFMA R16, R24, -R16, R26 ;  /* 0x800000101810722b */ /* 0x000fc6000000001a */
[----:B------:R-:W-:-:S07]  /*12f0*/  LOP3.LUT R19, R21, R19, RZ, 0x3c, !PT ;  /* 0x0000001315137212 */ /* 0x000fce00078e3cff */
[----:B------:R-:W-:-:S04]  /*1300*/  FSETP.NEU.AND P0, PT, |R17|, R3, PT ;  /* 0x000000031100720b */ /* 0x000fc80003f0d200 */
[----:B------:R-:W-:Y:S02]  /*1310*/  FSEL R24, R20, R24, !P0 ;  /* 0x0000001814187208 */ /* 0x000fe40004000000 */
[----:B------:R-:W-:Y:S01]  /*1320*/  FSEL R25, R19, R25, !P0 ;  /* 0x0000001913197208 */ /* 0x000fe20004000000 */
[----:B------:R-:W-:Y:S06]  /*1330*/  BRA `(.L_x_16) ;  /* 0x0000000000547947 */ /* 0x000fec0003800000 */
.L_x_15:
[----:B------:R-:W-:-:S14]  /*1340*/  DSETP.NAN.AND P0, PT, R20, R20, PT ;  /* 0x000000141400722a */ /* 0x000fdc0003f08000 */
[----:B------:R-:W-:Y:S05]  /*1350*/  @P0 BRA `(.L_x_17) ;  /* 0x0000000000440947 */ /* 0x000fea0003800000 */
[----:B------:R-:W-:-:S14]  /*1360*/  DSETP.NAN.AND P0, PT, R18, R18, PT ;  /* 0x000000121200722a */ /* 0x000fdc0003f08000 */
[----:B------:R-:W-:Y:S05]  /*1370*/  @P0 BRA `(.L_x_18) ;  /* 0x0000000000300947 */ /* 0x000fea0003800000 */
[----:B------:R-:W-:Y:S01]  /*1380*/  ISETP.NE.AND P0, PT, R33, R6, PT ;  /* 0x000000062100720c */ /* 0x000fe20003f05270 */
[----:B------:R-:W-:Y:S01]  /*1390*/  IMAD.MOV.U32 R25, RZ, RZ, -0x80000 ;  /* 0xfff80000ff197424 */ /* 0x000fe200078e00ff */
[----:B------:R-:W-:-:S11]  /*13a0*/  MOV R24, 0x0 ;  /* 0x0000000000187802 */ /* 0x000fd60000000f00 */
[----:B------:R-:W-:Y:S05]  /*13b0*/  @!P0 BRA `(.L_x_16) ;  /* 0x0000000000348947 */ /* 0x000fea0003800000 */
[----:B------:R-:W-:Y:S02]  /*13c0*/  ISETP.NE.AND P0, PT, R33, 0x7ff00000, PT ;  /* 0x7ff000002100780c */ /* 0x000fe40003f05270 */
[----:B------:R-:W-:Y:S02]  /*13d0*/  LOP3.LUT R25, R21, 0x80000000, R19, 0x48, !PT ;  /* 0x8000000015197812 */ /* 0x000fe400078e4813 */
[----:B------:R-:W-:-:S13]  /*13e0*/  ISETP.EQ.OR P0, PT, R6, RZ, !P0 ;  /* 0x000000ff0600720c */ /* 0x000fda0004702670 */
[----:B------:R-:W-:Y:S01]  /*13f0*/  @P0 LOP3.LUT R3, R25, 0x7ff00000, RZ, 0xfc, !PT ;  /* 0x7ff0000019030812 */ /* 0x000fe200078efcff */
[----:B------:R-:W-:Y:S02]  /*1400*/  @!P0 IMAD.MOV.U32 R24, RZ, RZ, RZ ;  /* 0x000000ffff188224 */ /* 0x000fe400078e00ff */
[----:B------:R-:W-:Y:S02]  /*1410*/  @P0 IMAD.MOV.U32 R24, RZ, RZ, RZ ;  /* 0x000000ffff180224 */ /* 0x000fe400078e00ff */
[----:B------:R-:W-:Y:S01]  /*1420*/  @P0 IMAD.MOV.U32 R25, RZ, RZ, R3 ;  /* 0x000000ffff190224 */ /* 0x000fe200078e0003 */
[----:B------:R-:W-:Y:S06]  /*1430*/  BRA `(.L_x_16) ;  /* 0x0000000000147947 */ /* 0x000fec0003800000 */
.L_x_18:
[----:B------:R-:W-:Y:S01]  /*1440*/  LOP3.LUT R25, R19, 0x80000, RZ, 0xfc, !PT ;  /* 0x0008000013197812 */ /* 0x000fe200078efcff */
[----:B------:R-:W-:Y:S01]  /*1450*/  IMAD.MOV.U32 R24, RZ, RZ, R18 ;  /* 0x000000ffff187224 */ /* 0x000fe200078e0012 */
[----:B------:R-:W-:Y:S06]  /*1460*/  BRA `(.L_x_16) ;  /* 0x0000000000087947 */ /* 0x000fec0003800000 */
.L_x_17:
[----:B------:R-:W-:Y:S02]  /*1470*/  LOP3.LUT R25, R21, 0x80000, RZ, 0xfc, !PT ;  /* 0x0008000015197812 */ /* 0x000fe400078efcff */
[----:B------:R-:W-:-:S07]  /*1480*/  MOV R24, R20 ;  /* 0x0000001400187202 */ /* 0x000fce0000000f00 */
.L_x_16:
[----:B------:R-:W-:Y:S05]  /*1490*/  BSYNC.RECONVERGENT B1 ;  /* 0x0000000000017941 */ /* 0x000fea0003800200 */
.L_x_14:
[----:B------:R-:W-:Y:S02]  /*14a0*/  IMAD.MOV.U32 R16, RZ, RZ, R0 ;  /* 0x000000ffff107224 */ /* 0x000fe400078e0000 */
[----:B------:R-:W-:Y:S02]  /*14b0*/  IMAD.MOV.U32 R17, RZ, RZ, 0x0 ;  /* 0x00000000ff117424 */ /* 0x000fe400078e00ff */
[----:B------:R-:W-:Y:S02]  /*14c0*/  IMAD.MOV.U32 R4, RZ, RZ, R24 ;  /* 0x000000ffff047224 */ /* 0x000fe400078e0018 */
[----:B------:R-:W-:Y:S01]  /*14d0*/  IMAD.MOV.U32 R3, RZ, RZ, R25 ;  /* 0x000000ffff037224 */ /* 0x000fe200078e0019 */
[----:B------:R-:W-:Y:S06]  /*14e0*/  RET.REL.NODEC R16 `(_Z13poissonKernelPdS_iii) ;  /* 0xffffffe810c47950 */ /* 0x000fec0003c3ffff */
.L_x_19:
[----:B------:R-:W-:-:S00]  /*14f0*/  BRA `(.L_x_19) ;  /* 0xfffffffc00fc7947 */ /* 0x000fc0000383ffff */
[----:B------:R-:W-:-:S00]  /*1500*/  NOP ;  /* 0x0000000000007918 */ /* 0x000fc00000000000 */
[----:B------:R-:W-:-:S00]  /*1510*/  NOP ;  /* 0x0000000000007918 */ /* 0x000fc00000000000 */
[----:B------:R-:W-:-:S00]  /*1520*/  NOP ;  /* 0x0000000000007918 */ /* 0x000fc00000000000 */
[----:B------:R-:W-:-:S00]  /*1530*/  NOP ;  /* 0x0000000000007918 */ /* 0x000fc00000000000 */
[----:B------:R-:W-:-:S00]  /*1540*/  NOP ;  /* 0x0000000000007918 */ /* 0x000fc00000000000 */
[----:B------:R-:W-:-:S00]  /*1550*/  NOP ;  /* 0x0000000000007918 */ /* 0x000fc00000000000 */
[----:B------:R-:W-:-:S00]  /*1560*/  NOP ;  /* 0x0000000000007918 */ /* 0x000fc00000000000 */
[----:B------:R-:W-:-:S00]  /*1570*/  NOP ;  /* 0x0000000000007918 */ /* 0x000fc00000000000 */
.L_x_21:


//--------------------- .nv.shared.reserved.0     --------------------------
	.section	.nv.shared.reserved.0,"aw",@nobits
	.weak		__nv_reservedSMEM_offset_0_alias
	.size		__nv_reservedSMEM_offset_0_alias, 0, 64
	.other		__nv_reservedSMEM_offset_0_alias,@"STO_CUDA_RESERVED_SHARED STV_DEFAULT"
__nv_reservedSMEM_offset_0_alias:
	.zero		0
	.zero		64


//--------------------- .nv.constant0._Z13poissonKernelPdS_iii --------------------------
	.section	.nv.constant0._Z13poissonKernelPdS_iii,"a",@progbits
	.sectionflags	@""
	.align	4
.nv.constant0._Z13poissonKernelPdS_iii:
	.zero		924


//--------------------- SYMBOLS --------------------------

	.type		.nv.reservedSmem.offset0,@object
	.size		.nv.reservedSmem.offset0,0x4
